	.headerflags	@"EF_CUDA_TEXMODE_UNIFIED EF_CUDA_64BIT_ADDRESS EF_CUDA_ACCELERATORS EF_CUDA_SM90 EF_CUDA_VIRTUAL_SM(EF_CUDA_SM90)"
	.elftype	@"ET_EXEC"


//--------------------- .nv.info                  --------------------------
	.section	.nv.info,"",@"SHT_CUDA_INFO"
	.align	4


	//----- nvinfo : EIATTR_REGCOUNT
	.align		4
        /*0000*/ 	.byte	0x04, 0x2f
        /*0002*/ 	.short	(.L_1 - .L_0)
	.align		4
.L_0:
        /*0004*/ 	.word	index@(triton_poi_fused_add_div_hardtanh_mul_19)
        /*0008*/ 	.word	0x0000000f


	//----- nvinfo : EIATTR_MIN_STACK_SIZE
	.align		4
.L_1:
        /*000c*/ 	.byte	0x04, 0x12
        /*000e*/ 	.short	(.L_3 - .L_2)
	.align		4
.L_2:
        /*0010*/ 	.word	index@(triton_poi_fused_add_div_hardtanh_mul_19)
        /*0014*/ 	.word	0x00000000


	//----- nvinfo : EIATTR_FRAME_SIZE
	.align		4
.L_3:
        /*0018*/ 	.byte	0x04, 0x11
        /*001a*/ 	.short	(.L_5 - .L_4)
	.align		4
.L_4:
        /*001c*/ 	.word	index@(triton_poi_fused_add_div_hardtanh_mul_19)
        /*0020*/ 	.word	0x00000000


	//----- nvinfo : EIATTR_MIN_STACK_SIZE
	.align		4
.L_5:
        /*0024*/ 	.byte	0x04, 0x12
        /*0026*/ 	.short	(.L_7 - .L_6)
	.align		4
.L_6:
        /*0028*/ 	.word	index@(triton_poi_fused_add_div_hardtanh_mul_19)
        /*002c*/ 	.word	0x00000000
.L_7:


//--------------------- .nv.info.triton_poi_fused_add_div_hardtanh_mul_19 --------------------------
	.section	.nv.info.triton_poi_fused_add_div_hardtanh_mul_19,"",@"SHT_CUDA_INFO"
	.sectionflags	@""
	.align	4


	//----- nvinfo : EIATTR_CUDA_API_VERSION
	.align		4
        /*0000*/ 	.byte	0x04, 0x37
        /*0002*/ 	.short	(.L_9 - .L_8)
.L_8:
        /*0004*/ 	.word	0x0000007c


	//----- nvinfo : EIATTR_KPARAM_INFO
	.align		4
.L_9:
        /*0008*/ 	.byte	0x04, 0x17
        /*000a*/ 	.short	(.L_11 - .L_10)
.L_10:
        /*000c*/ 	.word	0x00000000
        /*0010*/ 	.short	0x0003
        /*0012*/ 	.short	0x0018
        /*0014*/ 	.byte	0x00, 0xf0, 0x11, 0x00


	//----- nvinfo : EIATTR_KPARAM_INFO
	.align		4
.L_11:
        /*0018*/ 	.byte	0x04, 0x17
        /*001a*/ 	.short	(.L_13 - .L_12)
.L_12:
        /*001c*/ 	.word	0x00000000
        /*0020*/ 	.short	0x0002
        /*0022*/ 	.short	0x0010
        /*0024*/ 	.byte	0x00, 0xf4, 0x21, 0x00


	//----- nvinfo : EIATTR_KPARAM_INFO
	.align		4
.L_13:
        /*0028*/ 	.byte	0x04, 0x17
        /*002a*/ 	.short	(.L_15 - .L_14)
.L_14:
        /*002c*/ 	.word	0x00000000
        /*0030*/ 	.short	0x0001
        /*0032*/ 	.short	0x0008
        /*0034*/ 	.byte	0x00, 0xf4, 0x21, 0x00


	//----- nvinfo : EIATTR_KPARAM_INFO
	.align		4
.L_15:
        /*0038*/ 	.byte	0x04, 0x17
        /*003a*/ 	.short	(.L_17 - .L_16)
.L_16:
        /*003c*/ 	.word	0x00000000
        /*0040*/ 	.short	0x0000
        /*0042*/ 	.short	0x0000
        /*0044*/ 	.byte	0x00, 0xf4, 0x21, 0x00


	//----- nvinfo : EIATTR_SPARSE_MMA_MASK
	.align		4
.L_17:
        /*0048*/ 	.byte	0x03, 0x50
        /*004a*/ 	.short	0x0000


	//----- nvinfo : EIATTR_MAXREG_COUNT
	.align		4
        /*004c*/ 	.byte	0x03, 0x1b
        /*004e*/ 	.short	0x00ff


	//----- nvinfo : EIATTR_EXIT_INSTR_OFFSETS
	.align		4
        /*0050*/ 	.byte	0x04, 0x1c
        /*0052*/ 	.short	(.L_19 - .L_18)


	//   ....[0]....
.L_18:
        /*0054*/ 	.word	0x00000390


	//   ....[1]....
        /*0058*/ 	.word	0x000003b0


	//----- nvinfo : EIATTR_REQNTID
	.align		4
.L_19:
        /*005c*/ 	.byte	0x04, 0x10
        /*005e*/ 	.short	(.L_21 - .L_20)
.L_20:
        /*0060*/ 	.word	0x00000080
        /*0064*/ 	.word	0x00000001
        /*0068*/ 	.word	0x00000001


	//----- nvinfo : EIATTR_CBANK_PARAM_SIZE
	.align		4
.L_21:
        /*006c*/ 	.byte	0x03, 0x19
        /*006e*/ 	.short	0x001c


	//----- nvinfo : EIATTR_PARAM_CBANK
	.align		4
        /*0070*/ 	.byte	0x04, 0x0a
        /*0072*/ 	.short	(.L_23 - .L_22)
	.align		4
.L_22:
        /*0074*/ 	.word	index@(.nv.constant0.triton_poi_fused_add_div_hardtanh_mul_19)
        /*0078*/ 	.short	0x0210
        /*007a*/ 	.short	0x001c


	//----- nvinfo : EIATTR_SW_WAR
	.align		4
.L_23:
        /*007c*/ 	.byte	0x04, 0x36
        /*007e*/ 	.short	(.L_25 - .L_24)
.L_24:
        /*0080*/ 	.word	0x00000008
.L_25:


//--------------------- .nv.callgraph             --------------------------
	.section	.nv.callgraph,"",@"SHT_CUDA_CALLGRAPH"
	.align	4
	.sectionentsize	8
	.align		4
        /*0000*/ 	.word	0x00000000
	.align		4
        /*0004*/ 	.word	0xffffffff
	.align		4
        /*0008*/ 	.word	0x00000000
	.align		4
        /*000c*/ 	.word	0xfffffffe
	.align		4
        /*0010*/ 	.word	0x00000000
	.align		4
        /*0014*/ 	.word	0xfffffffd
	.align		4
        /*0018*/ 	.word	0x00000000
	.align		4
        /*001c*/ 	.word	0xfffffffc


//--------------------- .text.triton_poi_fused_add_div_hardtanh_mul_19 --------------------------
	.section	.text.triton_poi_fused_add_div_hardtanh_mul_19,"ax",@progbits
	.align	128
        .global         triton_poi_fused_add_div_hardtanh_mul_19
        .type           triton_poi_fused_add_div_hardtanh_mul_19,@function
        .size           triton_poi_fused_add_div_hardtanh_mul_19,(.L_x_1 - triton_poi_fused_add_div_hardtanh_mul_19)
        .other          triton_poi_fused_add_div_hardtanh_mul_19,@"STO_CUDA_ENTRY STV_DEFAULT"
triton_poi_fused_add_div_hardtanh_mul_19:
.text.triton_poi_fused_add_div_hardtanh_mul_19:
[----:B------:R-:W0:Y:S02]  /*0000*/  LDC R1, c[0x0][0x28] ;  /* 0x00000a00ff017b82 */ /* 0x000e240000000800 */
[----:B------:R-:W1:Y:S01]  /*0010*/  S2R R0, SR_TID.X ;  /* 0x0000000000007919 */ /* 0x000e620000002100 */
[----:B------:R-:W2:Y:S01]  /*0020*/  LDC.64 R6, c[0x0][0x218] ;  /* 0x00008600ff067b82 */ /* 0x000ea20000000a00 */
[----:B------:R-:W-:Y:S01]  /*0030*/  CS2R R8, SRZ ;  /* 0x0000000000087805 */ /* 0x000fe2000001ff00 */
[----:B------:R-:W-:Y:S01]  /*0040*/  ULDC.64 UR4, c[0x0][0x208] ;  /* 0x0000820000047ab9 */ /* 0x000fe20000000a00 */
[----:B------:R-:W3:Y:S01]  /*0050*/  S2R R3, SR_CTAID.X ;  /* 0x0000000000037919 */ /* 0x000ee20000002500 */
[----:B-1----:R-:W-:-:S05]  /*0060*/  IMAD.SHL.U32 R0, R0, 0x2, RZ ;  /* 0x0000000200007824 */ /* 0x002fca00078e00ff */
[----:B------:R-:W-:-:S05]  /*0070*/  LOP3.LUT R0, R0, 0xfe, RZ, 0xc0, !PT ;  /* 0x000000fe00007812 */ /* 0x000fca00078ec0ff */
[----:B---3--:R-:W-:-:S04]  /*0080*/  IMAD R0, R3, 0x100, R0 ;  /* 0x0000010003007824 */ /* 0x008fc800078e0200 */
[C---:B------:R-:W-:Y:S01]  /*0090*/  IMAD.HI R2, R0.reuse, 0x2aaaaaab, RZ ;  /* 0x2aaaaaab00027827 */ /* 0x040fe200078e02ff */
[----:B------:R-:W-:-:S04]  /*00a0*/  ISETP.GE.AND P0, PT, R0, 0x1800, PT ;  /* 0x000018000000780c */ /* 0x000fc80003f06270 */
[----:B------:R-:W-:-:S04]  /*00b0*/  SHF.R.U32.HI R3, RZ, 0x1f, R2 ;  /* 0x0000001fff037819 */ /* 0x000fc80000011602 */
[CC--:B------:R-:W-:Y:S02]  /*00c0*/  LEA.HI R5, R2.reuse, R3.reuse, RZ, 0x1c ;  /* 0x0000000302057211 */ /* 0x0c0fe400078fe0ff */
[----:B------:R-:W-:-:S03]  /*00d0*/  LEA.HI.SX32 R2, R2, R3, 0x18 ;  /* 0x0000000302027211 */ /* 0x000fc600078fc2ff */
[----:B------:R-:W-:-:S04]  /*00e0*/  IMAD R5, R5, -0x60, R0 ;  /* 0xffffffa005057824 */ /* 0x000fc800078e0200 */
[----:B------:R-:W-:-:S04]  /*00f0*/  IMAD R5, R2, 0x60, R5 ;  /* 0x0000006002057824 */ /* 0x000fc800078e0205 */
[----:B--2---:R-:W-:Y:S02]  /*0100*/  IMAD.WIDE R6, R5, 0x4, R6 ;  /* 0x0000000405067825 */ /* 0x004fe400078e0206 */
[----:B------:R-:W1:Y:S03]  /*0110*/  LDC.64 R4, c[0x0][0x210] ;  /* 0x00008400ff047b82 */ /* 0x000e660000000a00 */
[----:B------:R2:W3:Y:S01]  /*0120*/  @!P0 LDG.E.EL.64 R8, desc[UR4][R6.64] ;  /* 0x0000000406088981 */ /* 0x0004e2000c2e1b00 */
[----:B------:R-:W-:-:S04]  /*0130*/  CS2R R2, SRZ ;  /* 0x0000000000027805 */ /* 0x000fc8000001ff00 */
[----:B--2---:R-:W2:Y:S01]  /*0140*/  LDC.64 R6, c[0x0][0x220] ;  /* 0x00008800ff067b82 */ /* 0x004ea20000000a00 */
[----:B-1----:R-:W-:-:S05]  /*0150*/  IMAD.WIDE R4, R0, 0x4, R4 ;  /* 0x0000000400047825 */ /* 0x002fca00078e0204 */
[----:B------:R-:W4:Y:S01]  /*0160*/  @!P0 LDG.E.64 R2, desc[UR4][R4.64] ;  /* 0x0000000404028981 */ /* 0x000f22000c1e1b00 */
[----:B---3--:R-:W-:Y:S01]  /*0170*/  FADD R8, R8, 3 ;  /* 0x4040000008087421 */ /* 0x008fe20000000000 */
[----:B------:R-:W-:-:S04]  /*0180*/  FADD R9, R9, 3 ;  /* 0x4040000009097421 */ /* 0x000fc80000000000 */
[C---:B------:R-:W-:Y:S02]  /*0190*/  FSETP.GTU.AND P1, PT, R8.reuse, RZ, PT ;  /* 0x000000ff0800720b */ /* 0x040fe40003f2c000 */
[C---:B------:R-:W-:Y:S02]  /*01a0*/  FSETP.GTU.AND P2, PT, R9.reuse, RZ, PT ;  /* 0x000000ff0900720b */ /* 0x040fe40003f4c000 */
[----:B------:R-:W-:Y:S02]  /*01b0*/  FSEL R8, R8, RZ, P1 ;  /* 0x000000ff08087208 */ /* 0x000fe40000800000 */
[----:B------:R-:W-:Y:S02]  /*01c0*/  FSEL R9, R9, RZ, P2 ;  /* 0x000000ff09097208 */ /* 0x000fe40001000000 */
[C---:B------:R-:W-:Y:S01]  /*01d0*/  FSETP.GEU.AND P3, PT, R8.reuse, 6, PT ;  /* 0x40c000000800780b */ /* 0x040fe20003f6e000 */
[----:B------:R-:W-:Y:S01]  /*01e0*/  FMUL R11, R8, 0.16666667163372039795 ;  /* 0x3e2aaaab080b7820 */ /* 0x000fe20000400000 */
[----:B------:R-:W-:-:S02]  /*01f0*/  FSETP.GEU.AND P4, PT, R9, 6, PT ;  /* 0x40c000000900780b */ /* 0x000fc40003f8e000 */
[----:B------:R-:W-:Y:S01]  /*0200*/  FSETP.NAN.AND P1, PT, R8, R8, PT ;  /* 0x000000080800720b */ /* 0x000fe20003f28000 */
[C---:B------:R-:W-:Y:S01]  /*0210*/  FMUL R8, R9.reuse, 0.16666667163372039795 ;  /* 0x3e2aaaab09087820 */ /* 0x040fe20000400000 */
[----:B------:R-:W-:-:S07]  /*0220*/  FSETP.NAN.AND P2, PT, R9, R9, PT ;  /* 0x000000090900720b */ /* 0x000fce0003f48000 */
[----:B------:R-:W-:Y:S02]  /*0230*/  @P3 FSEL R11, R11, 1, P1 ;  /* 0x3f8000000b0b3808 */ /* 0x000fe40000800000 */
[----:B------:R-:W-:-:S03]  /*0240*/  @P4 FSEL R8, R8, 1, P2 ;  /* 0x3f80000008084808 */ /* 0x000fc60001000000 */
[----:B----4-:R-:W-:Y:S02]  /*0250*/  FFMA R9, R11, R2, 3 ;  /* 0x404000000b097423 */ /* 0x010fe40000000002 */
[----:B------:R-:W-:-:S03]  /*0260*/  FFMA R10, R8, R3, 3 ;  /* 0x40400000080a7423 */ /* 0x000fc60000000003 */
[C---:B------:R-:W-:Y:S02]  /*0270*/  FSETP.GTU.AND P1, PT, R9.reuse, RZ, PT ;  /* 0x000000ff0900720b */ /* 0x040fe40003f2c000 */
[C---:B------:R-:W-:Y:S02]  /*0280*/  FSETP.GTU.AND P2, PT, R10.reuse, RZ, PT ;  /* 0x000000ff0a00720b */ /* 0x040fe40003f4c000 */
[----:B------:R-:W-:Y:S02]  /*0290*/  FSEL R9, R9, RZ, P1 ;  /* 0x000000ff09097208 */ /* 0x000fe40000800000 */
[----:B------:R-:W-:Y:S02]  /*02a0*/  FSEL R10, R10, RZ, P2 ;  /* 0x000000ff0a0a7208 */ /* 0x000fe40001000000 */
[C---:B------:R-:W-:Y:S02]  /*02b0*/  FSETP.GEU.AND P3, PT, R9.reuse, 6, PT ;  /* 0x40c000000900780b */ /* 0x040fe40003f6e000 */
[C---:B------:R-:W-:Y:S01]  /*02c0*/  FSETP.GEU.AND P4, PT, R10.reuse, 6, PT ;  /* 0x40c000000a00780b */ /* 0x040fe20003f8e000 */
[C---:B------:R-:W-:Y:S01]  /*02d0*/  FMUL R12, R10.reuse, 0.16666667163372039795 ;  /* 0x3e2aaaab0a0c7820 */ /* 0x040fe20000400000 */
[C---:B------:R-:W-:Y:S01]  /*02e0*/  FSETP.NAN.AND P1, PT, R9.reuse, R9, PT ;  /* 0x000000090900720b */ /* 0x040fe20003f28000 */
[----:B------:R-:W-:Y:S01]  /*02f0*/  FMUL R9, R9, 0.16666667163372039795 ;  /* 0x3e2aaaab09097820 */ /* 0x000fe20000400000 */
[----:B------:R-:W-:Y:S01]  /*0300*/  FSETP.NAN.AND P2, PT, R10, R10, PT ;  /* 0x0000000a0a00720b */ /* 0x000fe20003f48000 */
[----:B------:R-:W-:Y:S01]  /*0310*/  FMUL R10, R11, R2 ;  /* 0x000000020b0a7220 */ /* 0x000fe20000400000 */
[----:B------:R-:W-:Y:S01]  /*0320*/  FMUL R11, R8, R3 ;  /* 0x00000003080b7220 */ /* 0x000fe20000400000 */
[----:B--2---:R-:W-:-:S04]  /*0330*/  IMAD.WIDE R2, R0, 0x4, R6 ;  /* 0x0000000400027825 */ /* 0x004fc800078e0206 */
[----:B------:R-:W-:Y:S01]  /*0340*/  @P3 FSEL R9, R9, 1, P1 ;  /* 0x3f80000009093808 */ /* 0x000fe20000800000 */
[----:B------:R1:W-:Y:S01]  /*0350*/  @!P0 STG.E.64 desc[UR4][R4.64], R10 ;  /* 0x0000000a04008986 */ /* 0x0003e2000c101b04 */
[----:B------:R-:W-:-:S03]  /*0360*/  @P4 FSEL R12, R12, 1, P2 ;  /* 0x3f8000000c0c4808 */ /* 0x000fc60001000000 */
[----:B------:R-:W-:Y:S02]  /*0370*/  FMUL R8, R10, R9 ;  /* 0x000000090a087220 */ /* 0x000fe40000400000 */
[----:B------:R-:W-:Y:S01]  /*0380*/  FMUL R9, R11, R12 ;  /* 0x0000000c0b097220 */ /* 0x000fe20000400000 */
[----:B------:R-:W-:Y:S06]  /*0390*/  @P0 EXIT ;  /* 0x000000000000094d */ /* 0x000fec0003800000 */
[----:B------:R-:W-:Y:S01]  /*03a0*/  STG.E.64 desc[UR4][R2.64], R8 ;  /* 0x0000000802007986 */ /* 0x000fe2000c101b04 */
[----:B------:R-:W-:Y:S05]  /*03b0*/  EXIT ;  /* 0x000000000000794d */ /* 0x000fea0003800000 */
.L_x_0:
[----:B------:R-:W-:-:S00]  /*03c0*/  BRA `(.L_x_0) ;  /* 0xfffffffc00fc7947 */ /* 0x000fc0000383ffff */
[----:B------:R-:W-:-:S00]  /*03d0*/  NOP ;  /* 0x0000000000007918 */ /* 0x000fc00000000000 */
        /* <DEDUP_REMOVED lines=10> */
.L_x_1:


//--------------------- .nv.constant0.triton_poi_fused_add_div_hardtanh_mul_19 --------------------------
	.section	.nv.constant0.triton_poi_fused_add_div_hardtanh_mul_19,"a",@progbits
	.sectionflags	@""
	.align	4
.nv.constant0.triton_poi_fused_add_div_hardtanh_mul_19:
	.zero		556
